//
// Generated by NVIDIA NVVM Compiler
//
// Compiler Build ID: CL-36424714
// Cuda compilation tools, release 13.0, V13.0.88
// Based on NVVM 20.0.0
//

.version 9.0
.target sm_100
.address_size 64

	// .globl	_Z3addiPfS_

.visible .entry _Z3addiPfS_(
	.param .u32 _Z3addiPfS__param_0,
	.param .u64 .ptr .align 1 _Z3addiPfS__param_1,
	.param .u64 .ptr .align 1 _Z3addiPfS__param_2
)
{
	.reg .b32 	%r<2>;
	.reg .b32 	%f<4>;
	.reg .b64 	%rd<8>;

	ld.param.u64 	%rd1, [_Z3addiPfS__param_1];
	ld.param.u64 	%rd2, [_Z3addiPfS__param_2];
	cvta.to.global.u64 	%rd3, %rd2;
	cvta.to.global.u64 	%rd4, %rd1;
	mov.u32 	%r1, %tid.x;
	mul.wide.u32 	%rd5, %r1, 4;
	add.s64 	%rd6, %rd4, %rd5;
	ld.global.f32 	%f1, [%rd6];
	add.s64 	%rd7, %rd3, %rd5;
	ld.global.f32 	%f2, [%rd7];
	add.f32 	%f3, %f1, %f2;
	st.global.f32 	[%rd7], %f3;
	ret;

}


// ===== COMPILED SASS (sm_100) =====

	.target	sm_100

	.elftype	@"ET_EXEC"


//--------------------- .note.nv.tkinfo           --------------------------
	.section	.note.nv.tkinfo,"",@"SHT_NOTE"
	.sectionflags	@"SHF_NOTE_NV_TKINFO"
	.tkinfo
        /*0018*/ 	.word	0x00000002
        /*0030*/ 	.string	""
        /*0030*/ 	.string	"ptxas"
        /*0030*/ 	.string	"Cuda compilation tools, release 13.0, V13.0.88"
        /*0030*/ 	.string	"Build cuda_13.0.r13.0/compiler.36424714_0"
        /*0030*/ 	.string	"-arch sm_100 -m 64 "



//--------------------- .note.nv.cuinfo           --------------------------
	.section	.note.nv.cuinfo,"",@"SHT_NOTE"
	.sectionflags	@"SHF_NOTE_NV_CUINFO"
        /*0018*/ 	.short	0x0002
        /*001a*/ 	.short	0x0064
        /*001c*/ 	.short	0x0082
	.zero		2


//--------------------- .nv.info                  --------------------------
	.section	.nv.info,"",@"SHT_CUDA_INFO"
	.align	4


	//----- nvinfo : EIATTR_REGCOUNT
	.align		4
        /*0000*/ 	.byte	0x04, 0x2f
        /*0002*/ 	.short	(.L_1 - .L_0)
	.align		4
.L_0:
        /*0004*/ 	.word	index@(_Z3addiPfS_)
        /*0008*/ 	.word	0x0000000a


	//----- nvinfo : EIATTR_FRAME_SIZE
	.align		4
.L_1:
        /*000c*/ 	.byte	0x04, 0x11
        /*000e*/ 	.short	(.L_3 - .L_2)
	.align		4
.L_2:
        /*0010*/ 	.word	index@(_Z3addiPfS_)
        /*0014*/ 	.word	0x00000000


	//----- nvinfo : EIATTR_MIN_STACK_SIZE
	.align		4
.L_3:
        /*0018*/ 	.byte	0x04, 0x12
        /*001a*/ 	.short	(.L_5 - .L_4)
	.align		4
.L_4:
        /*001c*/ 	.word	index@(_Z3addiPfS_)
        /*0020*/ 	.word	0x00000000
.L_5:


//--------------------- .nv.compat                --------------------------
	.section	.nv.compat,"",@"SHT_CUDA_COMPAT_INFO"
	.align	4
        /*0000*/ 	.byte	0x02, 0x09, 0x00, 0x00, 0x02, 0x02, 0x01, 0x00, 0x02, 0x05, 0x05, 0x00, 0x03, 0x07, 0x01, 0x01
        /*0010*/ 	.byte	0x02, 0x03, 0x00, 0x00, 0x02, 0x06, 0x01, 0x00, 0x04, 0x0b, 0x08, 0x00, 0x09, 0x00, 0x00, 0x00
        /*0020*/ 	.byte	0x00, 0x00, 0x00, 0x00


//--------------------- .nv.info._Z3addiPfS_      --------------------------
	.section	.nv.info._Z3addiPfS_,"",@"SHT_CUDA_INFO"
	.sectionflags	@""
	.align	4


	//----- nvinfo : EIATTR_CUDA_API_VERSION
	.align		4
        /*0000*/ 	.byte	0x04, 0x37
        /*0002*/ 	.short	(.L_7 - .L_6)
.L_6:
        /*0004*/ 	.word	0x00000082


	//----- nvinfo : EIATTR_KPARAM_INFO
	.align		4
.L_7:
        /*0008*/ 	.byte	0x04, 0x17
        /*000a*/ 	.short	(.L_9 - .L_8)
.L_8:
        /*000c*/ 	.word	0x00000000
        /*0010*/ 	.short	0x0002
        /*0012*/ 	.short	0x0010
        /*0014*/ 	.byte	0x00, 0xf5, 0x21, 0x00


	//----- nvinfo : EIATTR_KPARAM_INFO
	.align		4
.L_9:
        /*0018*/ 	.byte	0x04, 0x17
        /*001a*/ 	.short	(.L_11 - .L_10)
.L_10:
        /*001c*/ 	.word	0x00000000
        /*0020*/ 	.short	0x0001
        /*0022*/ 	.short	0x0008
        /*0024*/ 	.byte	0x00, 0xf5, 0x21, 0x00


	//----- nvinfo : EIATTR_KPARAM_INFO
	.align		4
.L_11:
        /*0028*/ 	.byte	0x04, 0x17
        /*002a*/ 	.short	(.L_13 - .L_12)
.L_12:
        /*002c*/ 	.word	0x00000000
        /*0030*/ 	.short	0x0000
        /*0032*/ 	.short	0x0000
        /*0034*/ 	.byte	0x00, 0xf0, 0x11, 0x00


	//----- nvinfo : EIATTR_SPARSE_MMA_MASK
	.align		4
.L_13:
        /*0038*/ 	.byte	0x03, 0x50
        /*003a*/ 	.short	0x0000


	//----- nvinfo : EIATTR_MAXREG_COUNT
	.align		4
        /*003c*/ 	.byte	0x03, 0x1b
        /*003e*/ 	.short	0x00ff


	//----- nvinfo : EIATTR_MERCURY_ISA_VERSION
	.align		4
        /*0040*/ 	.byte	0x03, 0x5f
        /*0042*/ 	.short	0x0101


	//----- nvinfo : EIATTR_VRC_CTA_INIT_COUNT
	.align		4
        /*0044*/ 	.byte	0x02, 0x4a
	.zero		1
	.zero		1


	//----- nvinfo : EIATTR_EXIT_INSTR_OFFSETS
	.align		4
        /*0048*/ 	.byte	0x04, 0x1c
        /*004a*/ 	.short	(.L_15 - .L_14)


	//   ....[0]....
.L_14:
        /*004c*/ 	.word	0x000000b0


	//----- nvinfo : EIATTR_CBANK_PARAM_SIZE
	.align		4
.L_15:
        /*0050*/ 	.byte	0x03, 0x19
        /*0052*/ 	.short	0x0018


	//----- nvinfo : EIATTR_PARAM_CBANK
	.align		4
        /*0054*/ 	.byte	0x04, 0x0a
        /*0056*/ 	.short	(.L_17 - .L_16)
	.align		4
.L_16:
        /*0058*/ 	.word	index@(.nv.constant0._Z3addiPfS_)
        /*005c*/ 	.short	0x0380
        /*005e*/ 	.short	0x0018


	//----- nvinfo : EIATTR_SW_WAR
	.align		4
.L_17:
        /*0060*/ 	.byte	0x04, 0x36
        /*0062*/ 	.short	(.L_19 - .L_18)
.L_18:
        /*0064*/ 	.word	0x00000008
.L_19:


//--------------------- .nv.callgraph             --------------------------
	.section	.nv.callgraph,"",@"SHT_CUDA_CALLGRAPH"
	.align	4
	.sectionentsize	8
	.align		4
        /*0000*/ 	.word	0x00000000
	.align		4
        /*0004*/ 	.word	0xffffffff
	.align		4
        /*0008*/ 	.word	0x00000000
	.align		4
        /*000c*/ 	.word	0xfffffffe
	.align		4
        /*0010*/ 	.word	0x00000000
	.align		4
        /*0014*/ 	.word	0xfffffffd
	.align		4
        /*0018*/ 	.word	0x00000000
	.align		4
        /*001c*/ 	.word	0xfffffffc


//--------------------- .text._Z3addiPfS_         --------------------------
	.section	.text._Z3addiPfS_,"ax",@progbits
	.align	128
        .global         _Z3addiPfS_
        .type           _Z3addiPfS_,@function
        .size           _Z3addiPfS_,(.L_x_1 - _Z3addiPfS_)
        .other          _Z3addiPfS_,@"STO_CUDA_ENTRY STV_DEFAULT"
_Z3addiPfS_:
.text._Z3addiPfS_:
[----:B------:R-:W-:Y:S01]  /*0000*/  LDC R1, c[0x0][0x37c] ;  /* 0x0000df00ff017b82 */ /* 0x000fe20000000800 */
[----:B------:R-:W0:Y:S07]  /*0010*/  S2R R7, SR_TID.X ;  /* 0x0000000000077919 */ /* 0x000e2e0000002100 */
[----:B------:R-:W0:Y:S01]  /*0020*/  LDC.64 R2, c[0x0][0x388] ;  /* 0x0000e200ff027b82 */ /* 0x000e220000000a00 */
[----:B------:R-:W1:Y:S07]  /*0030*/  LDCU.64 UR4, c[0x0][0x358] ;  /* 0x00006b00ff0477ac */ /* 0x000e6e0008000a00 */
[----:B------:R-:W2:Y:S01]  /*0040*/  LDC.64 R4, c[0x0][0x390] ;  /* 0x0000e400ff047b82 */ /* 0x000ea20000000a00 */
[----:B0-----:R-:W-:-:S04]  /*0050*/  IMAD.WIDE.U32 R2, R7, 0x4, R2 ;  /* 0x0000000407027825 */ /* 0x001fc800078e0002 */
[----:B--2---:R-:W-:Y:S02]  /*0060*/  IMAD.WIDE.U32 R4, R7, 0x4, R4 ;  /* 0x0000000407047825 */ /* 0x004fe400078e0004 */
[----:B-1----:R-:W2:Y:S04]  /*0070*/  LDG.E R2, desc[UR4][R2.64] ;  /* 0x0000000402027981 */ /* 0x002ea8000c1e1900 */
[----:B------:R-:W2:Y:S02]  /*0080*/  LDG.E R7, desc[UR4][R4.64] ;  /* 0x0000000404077981 */ /* 0x000ea4000c1e1900 */
[----:B--2---:R-:W-:-:S05]  /*0090*/  FADD R7, R2, R7 ;  /* 0x0000000702077221 */ /* 0x004fca0000000000 */
[----:B------:R-:W-:Y:S01]  /*00a0*/  STG.E desc[UR4][R4.64], R7 ;  /* 0x0000000704007986 */ /* 0x000fe2000c101904 */
[----:B------:R-:W-:Y:S05]  /*00b0*/  EXIT ;  /* 0x000000000000794d */ /* 0x000fea0003800000 */
.L_x_0:
[----:B------:R-:W-:-:S00]  /*00c0*/  BRA `(.L_x_0) ;  /* 0xfffffffc00fc7947 */ /* 0x000fc0000383ffff */
[----:B------:R-:W-:-:S00]  /*00d0*/  NOP ;  /* 0x0000000000007918 */ /* 0x000fc00000000000 */
        /* <DEDUP_REMOVED lines=10> */
.L_x_1:


//--------------------- .nv.shared.reserved.0     --------------------------
	.section	.nv.shared.reserved.0,"aw",@nobits
	.weak		__nv_reservedSMEM_offset_0_alias
	.size		__nv_reservedSMEM_offset_0_alias, 0, 64
	.other		__nv_reservedSMEM_offset_0_alias,@"STO_CUDA_RESERVED_SHARED STV_DEFAULT"
__nv_reservedSMEM_offset_0_alias:
	.zero		0
	.zero		64


//--------------------- .nv.constant0._Z3addiPfS_ --------------------------
	.section	.nv.constant0._Z3addiPfS_,"a",@progbits
	.sectionflags	@""
	.align	4
.nv.constant0._Z3addiPfS_:
	.zero		920


//--------------------- SYMBOLS --------------------------

	.type		.nv.reservedSmem.offset0,@object
	.size		.nv.reservedSmem.offset0,0x4
